	.headerflags	@"EF_CUDA_TEXMODE_UNIFIED EF_CUDA_64BIT_ADDRESS EF_CUDA_SM89 EF_CUDA_VIRTUAL_SM(EF_CUDA_SM89)"
	.elftype	@"ET_EXEC"


//--------------------- .nv.info                  --------------------------
	.section	.nv.info,"",@"SHT_CUDA_INFO"
	.align	4


	//----- nvinfo : EIATTR_REGCOUNT
	.align		4
        /*0000*/ 	.byte	0x04, 0x2f
        /*0002*/ 	.short	(.L_1 - .L_0)
	.align		4
.L_0:
        /*0004*/ 	.word	index@(triton_per_fused_add_expand_mul_neg_pow_select_sum_unsqueeze_24)
        /*0008*/ 	.word	0x00000013


	//----- nvinfo : EIATTR_FRAME_SIZE
	.align		4
.L_1:
        /*000c*/ 	.byte	0x04, 0x11
        /*000e*/ 	.short	(.L_3 - .L_2)
	.align		4
.L_2:
        /*0010*/ 	.word	index@(triton_per_fused_add_expand_mul_neg_pow_select_sum_unsqueeze_24)
        /*0014*/ 	.word	0x00000000


	//----- nvinfo : EIATTR_MIN_STACK_SIZE
	.align		4
.L_3:
        /*0018*/ 	.byte	0x04, 0x12
        /*001a*/ 	.short	(.L_5 - .L_4)
	.align		4
.L_4:
        /*001c*/ 	.word	index@(triton_per_fused_add_expand_mul_neg_pow_select_sum_unsqueeze_24)
        /*0020*/ 	.word	0x00000000
.L_5:


//--------------------- .nv.info.triton_per_fused_add_expand_mul_neg_pow_select_sum_unsqueeze_24 --------------------------
	.section	.nv.info.triton_per_fused_add_expand_mul_neg_pow_select_sum_unsqueeze_24,"",@"SHT_CUDA_INFO"
	.sectionflags	@""
	.align	4


	//----- nvinfo : EIATTR_CUDA_API_VERSION
	.align		4
        /*0000*/ 	.byte	0x04, 0x37
        /*0002*/ 	.short	(.L_7 - .L_6)
.L_6:
        /*0004*/ 	.word	0x00000080


	//----- nvinfo : EIATTR_PARAM_CBANK
	.align		4
.L_7:
        /*0008*/ 	.byte	0x04, 0x0a
        /*000a*/ 	.short	(.L_9 - .L_8)
	.align		4
.L_8:
        /*000c*/ 	.word	index@(.nv.constant0.triton_per_fused_add_expand_mul_neg_pow_select_sum_unsqueeze_24)
        /*0010*/ 	.short	0x0160
        /*0012*/ 	.short	0x0030


	//----- nvinfo : EIATTR_CBANK_PARAM_SIZE
	.align		4
.L_9:
        /*0014*/ 	.byte	0x03, 0x19
        /*0016*/ 	.short	0x0030


	//----- nvinfo : EIATTR_KPARAM_INFO
	.align		4
        /*0018*/ 	.byte	0x04, 0x17
        /*001a*/ 	.short	(.L_11 - .L_10)
.L_10:
        /*001c*/ 	.word	0x00000000
        /*0020*/ 	.short	0x0005
        /*0022*/ 	.short	0x0028
        /*0024*/ 	.byte	0x00, 0xf4, 0x21, 0x00


	//----- nvinfo : EIATTR_KPARAM_INFO
	.align		4
.L_11:
        /*0028*/ 	.byte	0x04, 0x17
        /*002a*/ 	.short	(.L_13 - .L_12)
.L_12:
        /*002c*/ 	.word	0x00000000
        /*0030*/ 	.short	0x0004
        /*0032*/ 	.short	0x0020
        /*0034*/ 	.byte	0x00, 0xf0, 0x11, 0x00


	//----- nvinfo : EIATTR_KPARAM_INFO
	.align		4
.L_13:
        /*0038*/ 	.byte	0x04, 0x17
        /*003a*/ 	.short	(.L_15 - .L_14)
.L_14:
        /*003c*/ 	.word	0x00000000
        /*0040*/ 	.short	0x0003
        /*0042*/ 	.short	0x0018
        /*0044*/ 	.byte	0x00, 0xf4, 0x21, 0x00


	//----- nvinfo : EIATTR_KPARAM_INFO
	.align		4
.L_15:
        /*0048*/ 	.byte	0x04, 0x17
        /*004a*/ 	.short	(.L_17 - .L_16)
.L_16:
        /*004c*/ 	.word	0x00000000
        /*0050*/ 	.short	0x0002
        /*0052*/ 	.short	0x0010
        /*0054*/ 	.byte	0x00, 0xf4, 0x21, 0x00


	//----- nvinfo : EIATTR_KPARAM_INFO
	.align		4
.L_17:
        /*0058*/ 	.byte	0x04, 0x17
        /*005a*/ 	.short	(.L_19 - .L_18)
.L_18:
        /*005c*/ 	.word	0x00000000
        /*0060*/ 	.short	0x0001
        /*0062*/ 	.short	0x0008
        /*0064*/ 	.byte	0x00, 0xf4, 0x21, 0x00


	//----- nvinfo : EIATTR_KPARAM_INFO
	.align		4
.L_19:
        /*0068*/ 	.byte	0x04, 0x17
        /*006a*/ 	.short	(.L_21 - .L_20)
.L_20:
        /*006c*/ 	.word	0x00000000
        /*0070*/ 	.short	0x0000
        /*0072*/ 	.short	0x0000
        /*0074*/ 	.byte	0x00, 0xf4, 0x21, 0x00


	//----- nvinfo : EIATTR_MAXREG_COUNT
	.align		4
.L_21:
        /*0078*/ 	.byte	0x03, 0x1b
        /*007a*/ 	.short	0x00ff


	//----- nvinfo : EIATTR_COOP_GROUP_MASK_REGIDS
	.align		4
        /*007c*/ 	.byte	0x04, 0x29
        /*007e*/ 	.short	(.L_23 - .L_22)


	//   ....[0]....
.L_22:
        /*0080*/ 	.word	0xffffffff


	//   ....[1]....
        /*0084*/ 	.word	0xffffffff


	//   ....[2]....
        /*0088*/ 	.word	0xffffffff


	//   ....[3]....
        /*008c*/ 	.word	0xffffffff


	//   ....[4]....
        /*0090*/ 	.word	0xffffffff


	//   ....[5]....
        /*0094*/ 	.word	0xffffffff


	//----- nvinfo : EIATTR_COOP_GROUP_INSTR_OFFSETS
	.align		4
.L_23:
        /*0098*/ 	.byte	0x04, 0x28
        /*009a*/ 	.short	(.L_25 - .L_24)


	//   ....[0]....
.L_24:
        /*009c*/ 	.word	0x00000110


	//   ....[1]....
        /*00a0*/ 	.word	0x00000130


	//   ....[2]....
        /*00a4*/ 	.word	0x00000150


	//   ....[3]....
        /*00a8*/ 	.word	0x00000170


	//   ....[4]....
        /*00ac*/ 	.word	0x00000190


	//   ....[5]....
        /*00b0*/ 	.word	0x00000230


	//----- nvinfo : EIATTR_EXIT_INSTR_OFFSETS
	.align		4
.L_25:
        /*00b4*/ 	.byte	0x04, 0x1c
        /*00b6*/ 	.short	(.L_27 - .L_26)


	//   ....[0]....
.L_26:
        /*00b8*/ 	.word	0x00000300


	//----- nvinfo : EIATTR_REQNTID
	.align		4
.L_27:
        /*00bc*/ 	.byte	0x04, 0x10
        /*00be*/ 	.short	(.L_29 - .L_28)
.L_28:
        /*00c0*/ 	.word	0x00000040
        /*00c4*/ 	.word	0x00000001
        /*00c8*/ 	.word	0x00000001
.L_29:


//--------------------- .nv.callgraph             --------------------------
	.section	.nv.callgraph,"",@"SHT_CUDA_CALLGRAPH"
	.align	4
	.sectionentsize	8
	.align		4
        /*0000*/ 	.word	0x00000000
	.align		4
        /*0004*/ 	.word	0xffffffff
	.align		4
        /*0008*/ 	.word	0x00000000
	.align		4
        /*000c*/ 	.word	0xfffffffe
	.align		4
        /*0010*/ 	.word	0x00000000
	.align		4
        /*0014*/ 	.word	0xfffffffd
	.align		4
        /*0018*/ 	.word	0x00000000
	.align		4
        /*001c*/ 	.word	0xfffffffc


//--------------------- .nv.rel.action            --------------------------
	.section	.nv.rel.action,"",@"SHT_CUDA_RELOCINFO"
	.align	8
	.sectionentsize	8
        /*0000*/ 	.byte	0x73, 0x00, 0x00, 0x00, 0x00, 0x00, 0x00, 0x00, 0x00, 0x00, 0x00, 0x11, 0x25, 0x00, 0x05, 0x36


//--------------------- .nv.constant0.triton_per_fused_add_expand_mul_neg_pow_select_sum_unsqueeze_24 --------------------------
	.section	.nv.constant0.triton_per_fused_add_expand_mul_neg_pow_select_sum_unsqueeze_24,"a",@progbits
	.sectionflags	@""
	.align	4
.nv.constant0.triton_per_fused_add_expand_mul_neg_pow_select_sum_unsqueeze_24:
	.zero		400


//--------------------- .text.triton_per_fused_add_expand_mul_neg_pow_select_sum_unsqueeze_24 --------------------------
	.section	.text.triton_per_fused_add_expand_mul_neg_pow_select_sum_unsqueeze_24,"ax",@progbits
	.sectionflags	@"SHF_BARRIERS=1"
	.sectioninfo	@"SHI_REGISTERS=19"
	.align	128
        .global         triton_per_fused_add_expand_mul_neg_pow_select_sum_unsqueeze_24
        .type           triton_per_fused_add_expand_mul_neg_pow_select_sum_unsqueeze_24,@function
        .size           triton_per_fused_add_expand_mul_neg_pow_select_sum_unsqueeze_24,(.L_x_1 - triton_per_fused_add_expand_mul_neg_pow_select_sum_unsqueeze_24)
        .other          triton_per_fused_add_expand_mul_neg_pow_select_sum_unsqueeze_24,@"STO_CUDA_ENTRY STV_DEFAULT"
triton_per_fused_add_expand_mul_neg_pow_select_sum_unsqueeze_24:
.text.triton_per_fused_add_expand_mul_neg_pow_select_sum_unsqueeze_24:
[----:B------:R-:W-:Y:S02]  /*0000*/  MOV R1, c[0x0][0x28] ;  /* 0x00000a0000017a02 */ /* 0x000fe40000000f00 */
[----:B------:R-:W0:Y:S01]  /*0010*/  S2R R16, SR_TID.X ;  /* 0x0000000000107919 */ /* 0x000e220000002100 */
[----:B------:R-:W-:Y:S01]  /*0020*/  MOV R3, 0x4 ;  /* 0x0000000400037802 */ /* 0x000fe20000000f00 */
[----:B------:R-:W-:Y:S01]  /*0030*/  ULDC.64 UR4, c[0x0][0x118] ;  /* 0x0000460000047ab9 */ /* 0x000fe20000000a00 */
[----:B0-----:R-:W-:-:S05]  /*0040*/  LOP3.LUT R2, R16, 0x3f, RZ, 0xc0, !PT ;  /* 0x0000003f10027812 */ /* 0x001fca00078ec0ff */
[----:B------:R-:W-:-:S04]  /*0050*/  IMAD.WIDE.U32 R4, R2, R3, c[0x0][0x168] ;  /* 0x00005a0002047625 */ /* 0x000fc800078e0003 */
[CC--:B------:R-:W-:Y:S02]  /*0060*/  IMAD.WIDE.U32 R6, R2.reuse, R3.reuse, c[0x0][0x170] ;  /* 0x00005c0002067625 */ /* 0x0c0fe400078e0003 */
[----:B------:R-:W2:Y:S04]  /*0070*/  LDG.E R4, [R4.64] ;  /* 0x0000000404047981 */ /* 0x000ea8000c1e1900 */
[----:B------:R-:W2:Y:S01]  /*0080*/  LDG.E R7, [R6.64+0x1600] ;  /* 0x0016000406077981 */ /* 0x000ea2000c1e1900 */
[----:B------:R-:W-:Y:S01]  /*0090*/  MOV R8, c[0x0][0x178] ;  /* 0x00005e0000087a02 */ /* 0x000fe20000000f00 */
[----:B------:R-:W-:Y:S01]  /*00a0*/  IMAD.WIDE.U32 R2, R2, R3, c[0x0][0x160] ;  /* 0x0000580002027625 */ /* 0x000fe200078e0003 */
[----:B------:R-:W-:-:S04]  /*00b0*/  MOV R9, c[0x0][0x17c] ;  /* 0x00005f0000097a02 */ /* 0x000fc80000000f00 */
[----:B------:R-:W3:Y:S04]  /*00c0*/  LDG.E R11, [R2.64] ;  /* 0x00000004020b7981 */ /* 0x000ee8000c1e1900 */
[----:B------:R0:W4:Y:S01]  /*00d0*/  LDG.E R8, [R8.64] ;  /* 0x0000000408087981 */ /* 0x000122000c1e1900 */
[C---:B------:R-:W-:Y:S02]  /*00e0*/  LOP3.LUT P0, RZ, R16.reuse, 0x1f, RZ, 0xc0, !PT ;  /* 0x0000001f10ff7812 */ /* 0x040fe4000780c0ff */
[----:B------:R-:W-:Y:S01]  /*00f0*/  ISETP.GE.AND P1, PT, R16, 0x2, PT ;  /* 0x000000021000780c */ /* 0x000fe20003f26270 */
[----:B--2---:R-:W-:-:S05]  /*0100*/  FMUL R0, R4, R7 ;  /* 0x0000000704007220 */ /* 0x004fca0000400000 */
[----:B------:R-:W1:Y:S02]  /*0110*/  SHFL.BFLY PT, R13, R0, 0x10, 0x1f ;  /* 0x0e001f00000d7f89 */ /* 0x000e6400000e0000 */
[----:B-1----:R-:W-:-:S05]  /*0120*/  FFMA R13, R4, R7, R13 ;  /* 0x00000007040d7223 */ /* 0x002fca000000000d */
[----:B------:R-:W1:Y:S02]  /*0130*/  SHFL.BFLY PT, R10, R13, 0x8, 0x1f ;  /* 0x0d001f000d0a7f89 */ /* 0x000e6400000e0000 */
[----:B-1----:R-:W-:-:S05]  /*0140*/  FADD R10, R13, R10 ;  /* 0x0000000a0d0a7221 */ /* 0x002fca0000000000 */
[----:B------:R-:W1:Y:S02]  /*0150*/  SHFL.BFLY PT, R5, R10, 0x4, 0x1f ;  /* 0x0c801f000a057f89 */ /* 0x000e6400000e0000 */
[----:B-1----:R-:W-:-:S05]  /*0160*/  FADD R5, R10, R5 ;  /* 0x000000050a057221 */ /* 0x002fca0000000000 */
[----:B------:R-:W1:Y:S02]  /*0170*/  SHFL.BFLY PT, R6, R5, 0x2, 0x1f ;  /* 0x0c401f0005067f89 */ /* 0x000e6400000e0000 */
[----:B-1----:R-:W-:-:S05]  /*0180*/  FADD R6, R5, R6 ;  /* 0x0000000605067221 */ /* 0x002fca0000000000 */
[----:B0-----:R-:W0:Y:S01]  /*0190*/  SHFL.BFLY PT, R9, R6, 0x1, 0x1f ;  /* 0x0c201f0006097f89 */ /* 0x001e2200000e0000 */
[----:B------:R-:W-:-:S04]  /*01a0*/  SHF.R.U32.HI R0, RZ, 0x3, R16 ;  /* 0x00000003ff007819 */ /* 0x000fc80000011610 */
[----:B------:R-:W-:Y:S01]  /*01b0*/  LOP3.LUT R12, R0, 0x4, RZ, 0xc0, !PT ;  /* 0x00000004000c7812 */ /* 0x000fe200078ec0ff */
[----:B0-----:R-:W-:-:S05]  /*01c0*/  FADD R9, R6, R9 ;  /* 0x0000000906097221 */ /* 0x001fca0000000000 */
[----:B------:R-:W-:Y:S04]  /*01d0*/  @!P0 STS [R12], R9 ;  /* 0x000000090c008388 */ /* 0x000fe80000000800 */
[----:B------:R-:W-:Y:S06]  /*01e0*/  BAR.SYNC.DEFER_BLOCKING 0x0 ;  /* 0x0000000000007b1d */ /* 0x000fec0000010000 */
[----:B------:R-:W0:Y:S01]  /*01f0*/  @!P1 LDS R14, [R16.X4] ;  /* 0x00000000100e9984 */ /* 0x000e220000004800 */
[----:B------:R-:W-:-:S04]  /*0200*/  LOP3.LUT R0, R16, 0x1, RZ, 0xc0, !PT ;  /* 0x0000000110007812 */ /* 0x000fc800078ec0ff */
[----:B------:R-:W-:-:S04]  /*0210*/  ISETP.NE.U32.AND P0, PT, R0, 0x1, PT ;  /* 0x000000010000780c */ /* 0x000fc80003f05070 */
[----:B------:R-:W-:Y:S01]  /*0220*/  ISETP.LT.AND P0, PT, R16, 0x2, P0 ;  /* 0x000000021000780c */ /* 0x000fe20000701270 */
[----:B0-----:R-:W0:Y:S02]  /*0230*/  SHFL.BFLY PT, R5, R14, 0x1, 0x1f ;  /* 0x0c201f000e057f89 */ /* 0x001e2400000e0000 */
[----:B0-----:R-:W-:-:S10]  /*0240*/  FADD R5, R14, R5 ;  /* 0x000000050e057221 */ /* 0x001fd40000000000 */
[----:B------:R-:W-:Y:S04]  /*0250*/  @P0 STS [R16.X4], R5 ;  /* 0x0000000510000388 */ /* 0x000fe80000004800 */
[----:B------:R-:W-:Y:S06]  /*0260*/  BAR.SYNC.DEFER_BLOCKING 0x0 ;  /* 0x0000000000007b1d */ /* 0x000fec0000010000 */
[----:B------:R-:W0:Y:S01]  /*0270*/  LDS R0, [RZ] ;  /* 0x00000000ff007984 */ /* 0x000e220000000800 */
[C---:B----4-:R-:W-:Y:S01]  /*0280*/  FADD R6, R8.reuse, R8 ;  /* 0x0000000808067221 */ /* 0x050fe20000000000 */
[----:B------:R-:W-:Y:S01]  /*0290*/  FMUL R9, R8, R8 ;  /* 0x0000000808097220 */ /* 0x000fe20000400000 */
[----:B------:R-:W-:-:S02]  /*02a0*/  FADD R7, R7, R7 ;  /* 0x0000000707077221 */ /* 0x000fc40000000000 */
[----:B---3--:R-:W-:Y:S01]  /*02b0*/  FFMA R6, R4, R6, R11 ;  /* 0x0000000604067223 */ /* 0x008fe2000000000b */
[----:B0-----:R-:W-:-:S04]  /*02c0*/  FFMA R0, R0, -2, RZ ;  /* 0xc000000000007823 */ /* 0x001fc800000000ff */
[----:B------:R-:W-:-:S04]  /*02d0*/  FMUL R9, R0, R9 ;  /* 0x0000000900097220 */ /* 0x000fc80000400000 */
[----:B------:R-:W-:-:S05]  /*02e0*/  FFMA R7, R9, R7, R6 ;  /* 0x0000000709077223 */ /* 0x000fca0000000006 */
[----:B------:R-:W-:Y:S01]  /*02f0*/  STG.E [R2.64], R7 ;  /* 0x0000000702007986 */ /* 0x000fe2000c101904 */
[----:B------:R-:W-:Y:S05]  /*0300*/  EXIT ;  /* 0x000000000000794d */ /* 0x000fea0003800000 */
.L_x_0:
[----:B------:R-:W-:-:S00]  /*0310*/  BRA `(.L_x_0) ;  /* 0xfffffff000007947 */ /* 0x000fc0000383ffff */
[----:B------:R-:W-:-:S00]  /*0320*/  NOP ;  /* 0x0000000000007918 */ /* 0x000fc00000000000 */
        /* <DEDUP_REMOVED lines=13> */
.L_x_1:


//--------------------- .nv.shared.triton_per_fused_add_expand_mul_neg_pow_select_sum_unsqueeze_24 --------------------------
	.section	.nv.shared.triton_per_fused_add_expand_mul_neg_pow_select_sum_unsqueeze_24,"aw",@nobits
	.sectionflags	@""
	.align	16
